	.headerflags	@"EF_CUDA_TEXMODE_UNIFIED EF_CUDA_64BIT_ADDRESS EF_CUDA_ACCELERATORS EF_CUDA_SM90 EF_CUDA_VIRTUAL_SM(EF_CUDA_SM90)"
	.elftype	@"ET_EXEC"


//--------------------- .nv.info                  --------------------------
	.section	.nv.info,"",@"SHT_CUDA_INFO"
	.align	4


	//----- nvinfo : EIATTR_REGCOUNT
	.align		4
        /*0000*/ 	.byte	0x04, 0x2f
        /*0002*/ 	.short	(.L_3 - .L_2)
	.align		4
.L_2:
        /*0004*/ 	.word	index@(triton_poi_fused__native_batch_norm_legit_no_training_add_relu_27)
        /*0008*/ 	.word	0x00000020


	//----- nvinfo : EIATTR_MIN_STACK_SIZE
	.align		4
.L_3:
        /*000c*/ 	.byte	0x04, 0x12
        /*000e*/ 	.short	(.L_5 - .L_4)
	.align		4
.L_4:
        /*0010*/ 	.word	index@(triton_poi_fused__native_batch_norm_legit_no_training_add_relu_27)
        /*0014*/ 	.word	0x00000000


	//----- nvinfo : EIATTR_FRAME_SIZE
	.align		4
.L_5:
        /*0018*/ 	.byte	0x04, 0x11
        /*001a*/ 	.short	(.L_7 - .L_6)
	.align		4
.L_6:
        /*001c*/ 	.word	index@(triton_poi_fused__native_batch_norm_legit_no_training_add_relu_27)
        /*0020*/ 	.word	0x00000000


	//----- nvinfo : EIATTR_MIN_STACK_SIZE
	.align		4
.L_7:
        /*0024*/ 	.byte	0x04, 0x12
        /*0026*/ 	.short	(.L_9 - .L_8)
	.align		4
.L_8:
        /*0028*/ 	.word	index@(triton_poi_fused__native_batch_norm_legit_no_training_add_relu_27)
        /*002c*/ 	.word	0x00000000
.L_9:


//--------------------- .nv.info.triton_poi_fused__native_batch_norm_legit_no_training_add_relu_27 --------------------------
	.section	.nv.info.triton_poi_fused__native_batch_norm_legit_no_training_add_relu_27,"",@"SHT_CUDA_INFO"
	.sectionflags	@""
	.align	4


	//----- nvinfo : EIATTR_CUDA_API_VERSION
	.align		4
        /*0000*/ 	.byte	0x04, 0x37
        /*0002*/ 	.short	(.L_11 - .L_10)
.L_10:
        /*0004*/ 	.word	0x0000007c


	//----- nvinfo : EIATTR_KPARAM_INFO
	.align		4
.L_11:
        /*0008*/ 	.byte	0x04, 0x17
        /*000a*/ 	.short	(.L_13 - .L_12)
.L_12:
        /*000c*/ 	.word	0x00000000
        /*0010*/ 	.short	0x000c
        /*0012*/ 	.short	0x0060
        /*0014*/ 	.byte	0x00, 0xf0, 0x11, 0x00


	//----- nvinfo : EIATTR_KPARAM_INFO
	.align		4
.L_13:
        /*0018*/ 	.byte	0x04, 0x17
        /*001a*/ 	.short	(.L_15 - .L_14)
.L_14:
        /*001c*/ 	.word	0x00000000
        /*0020*/ 	.short	0x000b
        /*0022*/ 	.short	0x0058
        /*0024*/ 	.byte	0x00, 0xf4, 0x21, 0x00


	//----- nvinfo : EIATTR_KPARAM_INFO
	.align		4
.L_15:
        /*0028*/ 	.byte	0x04, 0x17
        /*002a*/ 	.short	(.L_17 - .L_16)
.L_16:
        /*002c*/ 	.word	0x00000000
        /*0030*/ 	.short	0x000a
        /*0032*/ 	.short	0x0050
        /*0034*/ 	.byte	0x00, 0xf4, 0x21, 0x00


	//----- nvinfo : EIATTR_KPARAM_INFO
	.align		4
.L_17:
        /*0038*/ 	.byte	0x04, 0x17
        /*003a*/ 	.short	(.L_19 - .L_18)
.L_18:
        /*003c*/ 	.word	0x00000000
        /*0040*/ 	.short	0x0009
        /*0042*/ 	.short	0x0048
        /*0044*/ 	.byte	0x00, 0xf4, 0x21, 0x00


	//----- nvinfo : EIATTR_KPARAM_INFO
	.align		4
.L_19:
        /*0048*/ 	.byte	0x04, 0x17
        /*004a*/ 	.short	(.L_21 - .L_20)
.L_20:
        /*004c*/ 	.word	0x00000000
        /*0050*/ 	.short	0x0008
        /*0052*/ 	.short	0x0040
        /*0054*/ 	.byte	0x00, 0xf4, 0x21, 0x00


	//----- nvinfo : EIATTR_KPARAM_INFO
	.align		4
.L_21:
        /*0058*/ 	.byte	0x04, 0x17
        /*005a*/ 	.short	(.L_23 - .L_22)
.L_22:
        /*005c*/ 	.word	0x00000000
        /*0060*/ 	.short	0x0007
        /*0062*/ 	.short	0x0038
        /*0064*/ 	.byte	0x00, 0xf4, 0x21, 0x00


	//----- nvinfo : EIATTR_KPARAM_INFO
	.align		4
.L_23:
        /*0068*/ 	.byte	0x04, 0x17
        /*006a*/ 	.short	(.L_25 - .L_24)
.L_24:
        /*006c*/ 	.word	0x00000000
        /*0070*/ 	.short	0x0006
        /*0072*/ 	.short	0x0030
        /*0074*/ 	.byte	0x00, 0xf4, 0x21, 0x00


	//----- nvinfo : EIATTR_KPARAM_INFO
	.align		4
.L_25:
        /*0078*/ 	.byte	0x04, 0x17
        /*007a*/ 	.short	(.L_27 - .L_26)
.L_26:
        /*007c*/ 	.word	0x00000000
        /*0080*/ 	.short	0x0005
        /*0082*/ 	.short	0x0028
        /*0084*/ 	.byte	0x00, 0xf4, 0x21, 0x00


	//----- nvinfo : EIATTR_KPARAM_INFO
	.align		4
.L_27:
        /*0088*/ 	.byte	0x04, 0x17
        /*008a*/ 	.short	(.L_29 - .L_28)
.L_28:
        /*008c*/ 	.word	0x00000000
        /*0090*/ 	.short	0x0004
        /*0092*/ 	.short	0x0020
        /*0094*/ 	.byte	0x00, 0xf4, 0x21, 0x00


	//----- nvinfo : EIATTR_KPARAM_INFO
	.align		4
.L_29:
        /*0098*/ 	.byte	0x04, 0x17
        /*009a*/ 	.short	(.L_31 - .L_30)
.L_30:
        /*009c*/ 	.word	0x00000000
        /*00a0*/ 	.short	0x0003
        /*00a2*/ 	.short	0x0018
        /*00a4*/ 	.byte	0x00, 0xf4, 0x21, 0x00


	//----- nvinfo : EIATTR_KPARAM_INFO
	.align		4
.L_31:
        /*00a8*/ 	.byte	0x04, 0x17
        /*00aa*/ 	.short	(.L_33 - .L_32)
.L_32:
        /*00ac*/ 	.word	0x00000000
        /*00b0*/ 	.short	0x0002
        /*00b2*/ 	.short	0x0010
        /*00b4*/ 	.byte	0x00, 0xf4, 0x21, 0x00


	//----- nvinfo : EIATTR_KPARAM_INFO
	.align		4
.L_33:
        /*00b8*/ 	.byte	0x04, 0x17
        /*00ba*/ 	.short	(.L_35 - .L_34)
.L_34:
        /*00bc*/ 	.word	0x00000000
        /*00c0*/ 	.short	0x0001
        /*00c2*/ 	.short	0x0008
        /*00c4*/ 	.byte	0x00, 0xf4, 0x21, 0x00


	//----- nvinfo : EIATTR_KPARAM_INFO
	.align		4
.L_35:
        /*00c8*/ 	.byte	0x04, 0x17
        /*00ca*/ 	.short	(.L_37 - .L_36)
.L_36:
        /*00cc*/ 	.word	0x00000000
        /*00d0*/ 	.short	0x0000
        /*00d2*/ 	.short	0x0000
        /*00d4*/ 	.byte	0x00, 0xf4, 0x21, 0x00


	//----- nvinfo : EIATTR_SPARSE_MMA_MASK
	.align		4
.L_37:
        /*00d8*/ 	.byte	0x03, 0x50
        /*00da*/ 	.short	0x0000


	//----- nvinfo : EIATTR_MAXREG_COUNT
	.align		4
        /*00dc*/ 	.byte	0x03, 0x1b
        /*00de*/ 	.short	0x00ff


	//----- nvinfo : EIATTR_EXIT_INSTR_OFFSETS
	.align		4
        /*00e0*/ 	.byte	0x04, 0x1c
        /*00e2*/ 	.short	(.L_39 - .L_38)


	//   ....[0]....
.L_38:
        /*00e4*/ 	.word	0x00000870


	//   ....[1]....
        /*00e8*/ 	.word	0x00000890


	//----- nvinfo : EIATTR_REQNTID
	.align		4
.L_39:
        /*00ec*/ 	.byte	0x04, 0x10
        /*00ee*/ 	.short	(.L_41 - .L_40)
.L_40:
        /*00f0*/ 	.word	0x00000080
        /*00f4*/ 	.word	0x00000001
        /*00f8*/ 	.word	0x00000001


	//----- nvinfo : EIATTR_CBANK_PARAM_SIZE
	.align		4
.L_41:
        /*00fc*/ 	.byte	0x03, 0x19
        /*00fe*/ 	.short	0x0064


	//----- nvinfo : EIATTR_PARAM_CBANK
	.align		4
        /*0100*/ 	.byte	0x04, 0x0a
        /*0102*/ 	.short	(.L_43 - .L_42)
	.align		4
.L_42:
        /*0104*/ 	.word	index@(.nv.constant0.triton_poi_fused__native_batch_norm_legit_no_training_add_relu_27)
        /*0108*/ 	.short	0x0210
        /*010a*/ 	.short	0x0064


	//----- nvinfo : EIATTR_SW_WAR
	.align		4
.L_43:
        /*010c*/ 	.byte	0x04, 0x36
        /*010e*/ 	.short	(.L_45 - .L_44)
.L_44:
        /*0110*/ 	.word	0x00000008
.L_45:


//--------------------- .nv.callgraph             --------------------------
	.section	.nv.callgraph,"",@"SHT_CUDA_CALLGRAPH"
	.align	4
	.sectionentsize	8
	.align		4
        /*0000*/ 	.word	0x00000000
	.align		4
        /*0004*/ 	.word	0xffffffff
	.align		4
        /*0008*/ 	.word	0x00000000
	.align		4
        /*000c*/ 	.word	0xfffffffe
	.align		4
        /*0010*/ 	.word	0x00000000
	.align		4
        /*0014*/ 	.word	0xfffffffd
	.align		4
        /*0018*/ 	.word	0x00000000
	.align		4
        /*001c*/ 	.word	0xfffffffc


//--------------------- .nv.constant4             --------------------------
	.section	.nv.constant4,"a",@progbits
	.align	8
	.align		8
.nv.constant4:
        /*0000*/ 	.dword	_$_str
	.align		8
        /*0008*/ 	.dword	_$_str_$_2


//--------------------- .text.triton_poi_fused__native_batch_norm_legit_no_training_add_relu_27 --------------------------
	.section	.text.triton_poi_fused__native_batch_norm_legit_no_training_add_relu_27,"ax",@progbits
	.align	128
        .global         triton_poi_fused__native_batch_norm_legit_no_training_add_relu_27
        .type           triton_poi_fused__native_batch_norm_legit_no_training_add_relu_27,@function
        .size           triton_poi_fused__native_batch_norm_legit_no_training_add_relu_27,(.L_x_1 - triton_poi_fused__native_batch_norm_legit_no_training_add_relu_27)
        .other          triton_poi_fused__native_batch_norm_legit_no_training_add_relu_27,@"STO_CUDA_ENTRY STV_DEFAULT"
triton_poi_fused__native_batch_norm_legit_no_training_add_relu_27:
.text.triton_poi_fused__native_batch_norm_legit_no_training_add_relu_27:
[----:B------:R-:W0:Y:S01]  /*0000*/  LDC R1, c[0x0][0x28] ;  /* 0x00000a00ff017b82 */ /* 0x000e220000000800 */
[----:B------:R-:W1:Y:S01]  /*0010*/  S2R R0, SR_TID.X ;  /* 0x0000000000007919 */ /* 0x000e620000002100 */
[----:B------:R-:W-:-:S06]  /*0020*/  CS2R R8, SRZ ;  /* 0x0000000000087805 */ /* 0x000fcc000001ff00 */
[----:B------:R-:W2:Y:S01]  /*0030*/  LDC.64 R24, c[0x0][0x250] ;  /* 0x00009400ff187b82 */ /* 0x000ea20000000a00 */
[----:B------:R-:W-:Y:S01]  /*0040*/  ULDC.64 UR4, c[0x0][0x208] ;  /* 0x0000820000047ab9 */ /* 0x000fe20000000a00 */
[----:B------:R-:W3:Y:S01]  /*0050*/  S2R R5, SR_CTAID.X ;  /* 0x0000000000057919 */ /* 0x000ee20000002500 */
[----:B------:R-:W-:Y:S01]  /*0060*/  HFMA2.MMA R22, -RZ, RZ, 0, 0 ;  /* 0x00000000ff167435 */ /* 0x000fe200000001ff */
[----:B------:R-:W-:-:S04]  /*0070*/  CS2R R10, SRZ ;  /* 0x00000000000a7805 */ /* 0x000fc8000001ff00 */
[----:B------:R-:W4:Y:S08]  /*0080*/  LDC.64 R26, c[0x0][0x220] ;  /* 0x00008800ff1a7b82 */ /* 0x000f300000000a00 */
[----:B------:R-:W5:Y:S08]  /*0090*/  LDC.64 R12, c[0x0][0x238] ;  /* 0x00008e00ff0c7b82 */ /* 0x000f700000000a00 */
[----:B------:R-:W2:Y:S01]  /*00a0*/  LDC.64 R14, c[0x0][0x230] ;  /* 0x00008c00ff0e7b82 */ /* 0x000ea20000000a00 */
[----:B-1----:R-:W-:-:S07]  /*00b0*/  SHF.L.U32 R0, R0, 0x1, RZ ;  /* 0x0000000100007819 */ /* 0x002fce00000006ff */
[----:B------:R-:W1:Y:S01]  /*00c0*/  LDC.64 R18, c[0x0][0x258] ;  /* 0x00009600ff127b82 */ /* 0x000e620000000a00 */
[----:B---3--:R-:W-:Y:S02]  /*00d0*/  SHF.R.S32.HI R3, RZ, 0x17, R5 ;  /* 0x00000017ff037819 */ /* 0x008fe40000011405 */
[----:B------:R-:W-:Y:S02]  /*00e0*/  LOP3.LUT R0, R0, 0xfe, RZ, 0xc0, !PT ;  /* 0x000000fe00007812 */ /* 0x000fe400078ec0ff */
[----:B------:R-:W-:Y:S02]  /*00f0*/  SGXT R3, R3, 0x1 ;  /* 0x000000010303781a */ /* 0x000fe40000000200 */
[----:B------:R-:W-:Y:S01]  /*0100*/  LEA R0, R5, R0, 0x8 ;  /* 0x0000000005007211 */ /* 0x000fe200078e40ff */
[----:B------:R-:W3:Y:S03]  /*0110*/  LDC.64 R20, c[0x0][0x248] ;  /* 0x00009200ff147b82 */ /* 0x000ee60000000a00 */
[----:B------:R-:W-:-:S02]  /*0120*/  LEA.HI R3, R3, R0, RZ, 0x4 ;  /* 0x0000000003037211 */ /* 0x000fc400078f20ff */
[----:B------:R-:W-:Y:S02]  /*0130*/  ISETP.GE.AND P0, PT, R0, 0x1200, PT ;  /* 0x000012000000780c */ /* 0x000fe40003f06270 */
[----:B------:R-:W-:Y:S01]  /*0140*/  SHF.R.S32.HI R3, RZ, 0x4, R3 ;  /* 0x00000004ff037819 */ /* 0x000fe20000011403 */
[----:B------:R-:W1:Y:S04]  /*0150*/  LDC.64 R4, c[0x0][0x228] ;  /* 0x00008a00ff047b82 */ /* 0x000e680000000a00 */
[----:B------:R-:W-:-:S04]  /*0160*/  IMAD.HI R2, R3, 0x38e38e39, RZ ;  /* 0x38e38e3903027827 */ /* 0x000fc800078e02ff */
[----:B------:R-:W2:Y:S01]  /*0170*/  LDC.64 R16, c[0x0][0x260] ;  /* 0x00009800ff107b82 */ /* 0x000ea20000000a00 */
[----:B------:R-:W-:-:S04]  /*0180*/  SHF.R.U32.HI R7, RZ, 0x1f, R2 ;  /* 0x0000001fff077819 */ /* 0x000fc80000011602 */
[----:B------:R-:W-:-:S05]  /*0190*/  LEA.HI.SX32 R2, R2, R7, 0x1c ;  /* 0x0000000702027211 */ /* 0x000fca00078fe2ff */
[----:B------:R-:W-:-:S04]  /*01a0*/  IMAD R23, R2, -0x48, R3 ;  /* 0xffffffb802177824 */ /* 0x000fc800078e0203 */
[----:B01----:R-:W-:-:S05]  /*01b0*/  IMAD.WIDE R4, R23, 0x4, R4 ;  /* 0x0000000417047825 */ /* 0x003fca00078e0204 */
[----:B------:R-:W3:Y:S04]  /*01c0*/  @!P0 LDG.E.EL R9, desc[UR4][R4.64] ;  /* 0x0000000404098981 */ /* 0x000ee8000c2e1900 */
[----:B------:R0:W3:Y:S01]  /*01d0*/  @!P0 LDG.E.EL R22, desc[UR4][R4.64] ;  /* 0x0000000404168981 */ /* 0x0000e2000c2e1900 */
[----:B--2---:R-:W-:-:S05]  /*01e0*/  IMAD.WIDE R24, R23, 0x4, R24 ;  /* 0x0000000417187825 */ /* 0x004fca00078e0218 */
[----:B------:R-:W2:Y:S01]  /*01f0*/  @!P0 LDG.E.EL R11, desc[UR4][R24.64] ;  /* 0x00000004180b8981 */ /* 0x000ea2000c2e1900 */
[----:B------:R-:W-:Y:S01]  /*0200*/  CS2R R2, SRZ ;  /* 0x0000000000027805 */ /* 0x000fe2000001ff00 */
[C---:B----4-:R-:W-:Y:S02]  /*0210*/  IMAD.WIDE R26, R23.reuse, 0x4, R26 ;  /* 0x00000004171a7825 */ /* 0x050fe400078e021a */
[----:B------:R-:W4:Y:S01]  /*0220*/  @!P0 LDG.E.EL R8, desc[UR4][R24.64] ;  /* 0x0000000418088981 */ /* 0x000f22000c2e1900 */
[----:B------:R-:W-:Y:S01]  /*0230*/  CS2R R6, SRZ ;  /* 0x0000000000067805 */ /* 0x000fe2000001ff00 */
[C---:B-----5:R-:W-:Y:S02]  /*0240*/  IMAD.WIDE R12, R23.reuse, 0x4, R12 ;  /* 0x00000004170c7825 */ /* 0x060fe400078e020c */
[----:B------:R-:W5:Y:S04]  /*0250*/  @!P0 LDG.E.EL R3, desc[UR4][R26.64] ;  /* 0x000000041a038981 */ /* 0x000f68000c2e1900 */
[----:B------:R-:W4:Y:S01]  /*0260*/  @!P0 LDG.E.EL R2, desc[UR4][R26.64] ;  /* 0x000000041a028981 */ /* 0x000f22000c2e1900 */
[----:B0-----:R-:W-:Y:S01]  /*0270*/  CS2R R4, SRZ ;  /* 0x0000000000047805 */ /* 0x001fe2000001ff00 */
[----:B------:R-:W-:-:S02]  /*0280*/  IMAD.WIDE R14, R23, 0x4, R14 ;  /* 0x00000004170e7825 */ /* 0x000fc400078e020e */
[----:B------:R-:W4:Y:S04]  /*0290*/  @!P0 LDG.E.EL R7, desc[UR4][R12.64] ;  /* 0x000000040c078981 */ /* 0x000f28000c2e1900 */
[----:B------:R0:W4:Y:S04]  /*02a0*/  @!P0 LDG.E.EL R6, desc[UR4][R12.64] ;  /* 0x000000040c068981 */ /* 0x000128000c2e1900 */
[----:B------:R-:W4:Y:S04]  /*02b0*/  @!P0 LDG.E.EL R4, desc[UR4][R14.64] ;  /* 0x000000040e048981 */ /* 0x000f28000c2e1900 */
[----:B------:R1:W4:Y:S01]  /*02c0*/  @!P0 LDG.E.EL R5, desc[UR4][R14.64] ;  /* 0x000000040e058981 */ /* 0x000322000c2e1900 */
[----:B0-----:R-:W0:Y:S01]  /*02d0*/  LDC.64 R12, c[0x0][0x240] ;  /* 0x00009000ff0c7b82 */ /* 0x001e220000000a00 */
[----:B------:R-:W-:-:S07]  /*02e0*/  CS2R R24, SRZ ;  /* 0x0000000000187805 */ /* 0x000fce000001ff00 */
[----:B-1----:R-:W1:Y:S01]  /*02f0*/  LDC.64 R14, c[0x0][0x218] ;  /* 0x00008600ff0e7b82 */ /* 0x002e620000000a00 */
[----:B------:R-:W-:Y:S01]  /*0300*/  IMAD.WIDE R18, R23, 0x4, R18 ;  /* 0x0000000417127825 */ /* 0x000fe200078e0212 */
[----:B------:R-:W-:-:S03]  /*0310*/  MOV R26, RZ ;  /* 0x000000ff001a7202 */ /* 0x000fc60000000f00 */
[C---:B---3--:R-:W-:Y:S01]  /*0320*/  IMAD.WIDE R20, R23.reuse, 0x4, R20 ;  /* 0x0000000417147825 */ /* 0x048fe200078e0214 */
[----:B------:R-:W3:Y:S03]  /*0330*/  @!P0 LDG.E.EL R24, desc[UR4][R18.64] ;  /* 0x0000000412188981 */ /* 0x000ee6000c2e1900 */
[----:B------:R-:W-:Y:S01]  /*0340*/  IMAD.WIDE R16, R23, 0x4, R16 ;  /* 0x0000000417107825 */ /* 0x000fe200078e0210 */
[----:B------:R-:W3:Y:S04]  /*0350*/  @!P0 LDG.E.EL R10, desc[UR4][R20.64] ;  /* 0x00000004140a8981 */ /* 0x000ee8000c2e1900 */
[----:B------:R-:W3:Y:S01]  /*0360*/  @!P0 LDG.E.EL R26, desc[UR4][R16.64] ;  /* 0x00000004101a8981 */ /* 0x000ee2000c2e1900 */
[----:B0-----:R-:W-:-:S03]  /*0370*/  IMAD.WIDE R12, R0, 0x4, R12 ;  /* 0x00000004000c7825 */ /* 0x001fc600078e020c */
[----:B------:R0:W3:Y:S01]  /*0380*/  @!P0 LDG.E.EL R25, desc[UR4][R16.64] ;  /* 0x0000000410198981 */ /* 0x0000e2000c2e1900 */
[C---:B-1----:R-:W-:Y:S01]  /*0390*/  IMAD.WIDE R14, R0.reuse, 0x4, R14 ;  /* 0x00000004000e7825 */ /* 0x042fe200078e020e */
[----:B0-----:R-:W0:Y:S03]  /*03a0*/  LDC.64 R16, c[0x0][0x268] ;  /* 0x00009a00ff107b82 */ /* 0x001e260000000a00 */
[----:B0-----:R-:W-:-:S04]  /*03b0*/  IMAD.WIDE R16, R0, 0x4, R16 ;  /* 0x0000000400107825 */ /* 0x001fc800078e0210 */
[----:B------:R-:W-:-:S06]  /*03c0*/  FADD R28, R9, 9.9999997473787516356e-06 ;  /* 0x3727c5ac091c7421 */ /* 0x000fcc0000000000 */
[----:B------:R-:W0:Y:S01]  /*03d0*/  MUFU.SQRT R28, R28 ;  /* 0x0000001c001c7308 */ /* 0x000e220000002000 */
[----:B------:R-:W-:-:S07]  /*03e0*/  FADD R22, R22, 9.9999997473787516356e-06 ;  /* 0x3727c5ac16167421 */ /* 0x000fce0000000000 */
[----:B------:R-:W1:Y:S01]  /*03f0*/  MUFU.SQRT R27, R22 ;  /* 0x00000016001b7308 */ /* 0x000e620000002000 */
[----:B--2---:R-:W-:Y:S01]  /*0400*/  FADD R29, R11, 9.9999997473787516356e-06 ;  /* 0x3727c5ac0b1d7421 */ /* 0x004fe20000000000 */
[C---:B0-----:R-:W-:Y:S02]  /*0410*/  FSETP.GT.AND P1, PT, R28.reuse, 8.50705917302346158658e+37, PT ;  /* 0x7e8000001c00780b */ /* 0x041fe40003f24000 */
[----:B------:R-:W-:Y:S01]  /*0420*/  FSETP.GEU.AND P4, PT, R28, 1.175494350822287508e-38, PT ;  /* 0x008000001c00780b */ /* 0x000fe20003f8e000 */
[----:B------:R-:W-:Y:S01]  /*0430*/  HFMA2.MMA R11, -RZ, RZ, 0, 0 ;  /* 0x00000000ff0b7435 */ /* 0x000fe200000001ff */
[C---:B-1----:R-:W-:Y:S02]  /*0440*/  FSETP.GT.AND P2, PT, R27.reuse, 8.50705917302346158658e+37, PT ;  /* 0x7e8000001b00780b */ /* 0x042fe40003f44000 */
[----:B------:R-:W-:Y:S02]  /*0450*/  FSETP.GEU.AND P5, PT, R27, 1.175494350822287508e-38, PT ;  /* 0x008000001b00780b */ /* 0x000fe40003fae000 */
[----:B------:R-:W-:-:S05]  /*0460*/  MOV R9, RZ ;  /* 0x000000ff00097202 */ /* 0x000fca0000000f00 */
[----:B------:R-:W-:Y:S01]  /*0470*/  @P1 FMUL R28, R28, 0.25 ;  /* 0x3e8000001c1c1820 */ /* 0x000fe20000400000 */
[----:B------:R0:W2:Y:S03]  /*0480*/  @!P0 LDG.E.EL R11, desc[UR4][R18.64] ;  /* 0x00000004120b8981 */ /* 0x0000a6000c2e1900 */
[----:B------:R-:W-:Y:S01]  /*0490*/  @!P4 FMUL R28, R28, 16777216 ;  /* 0x4b8000001c1cc820 */ /* 0x000fe20000400000 */
[----:B------:R1:W2:Y:S01]  /*04a0*/  @!P0 LDG.E.EL R9, desc[UR4][R20.64] ;  /* 0x0000000414098981 */ /* 0x0002a2000c2e1900 */
[----:B0-----:R-:W-:Y:S01]  /*04b0*/  HFMA2.MMA R18, -RZ, RZ, 1.625, 0 ;  /* 0x3e800000ff127435 */ /* 0x001fe200000001ff */
[----:B------:R-:W-:Y:S01]  /*04c0*/  @P2 FMUL R27, R27, 0.25 ;  /* 0x3e8000001b1b2820 */ /* 0x000fe20000400000 */
[----:B------:R-:W0:Y:S01]  /*04d0*/  MUFU.RCP R19, R28 ;  /* 0x0000001c00137308 */ /* 0x000e220000001000 */
[----:B-1----:R-:W-:Y:S02]  /*04e0*/  CS2R R20, SRZ ;  /* 0x0000000000147805 */ /* 0x002fe4000001ff00 */
[----:B------:R-:W-:Y:S01]  /*04f0*/  @!P5 FMUL R27, R27, 16777216 ;  /* 0x4b8000001b1bd820 */ /* 0x000fe20000400000 */
[----:B------:R-:W-:-:S03]  /*0500*/  CS2R R22, SRZ ;  /* 0x0000000000167805 */ /* 0x000fc6000001ff00 */
[----:B------:R1:W3:Y:S02]  /*0510*/  @!P0 LDG.E.64 R20, desc[UR4][R12.64] ;  /* 0x000000040c148981 */ /* 0x0002e4000c1e1b00 */
[----:B------:R-:W0:Y:S02]  /*0520*/  MUFU.RCP R27, R27 ;  /* 0x0000001b001b7308 */ /* 0x000e240000001000 */
[----:B------:R0:W2:Y:S01]  /*0530*/  @!P0 LDG.E.64 R22, desc[UR4][R14.64] ;  /* 0x000000040e168981 */ /* 0x0000a2000c1e1b00 */
[----:B-1----:R-:W-:-:S05]  /*0540*/  FSEL R12, R18, 1, P1 ;  /* 0x3f800000120c7808 */ /* 0x002fca0000800000 */
[----:B------:R-:W-:-:S04]  /*0550*/  @!P4 FMUL R12, R12, 16777216 ;  /* 0x4b8000000c0cc820 */ /* 0x000fc80000400000 */
[----:B0-----:R-:W-:Y:S01]  /*0560*/  FMUL R19, R19, R12 ;  /* 0x0000000c13137220 */ /* 0x001fe20000400000 */
[----:B------:R-:W-:-:S05]  /*0570*/  FSEL R12, R18, 1, P2 ;  /* 0x3f800000120c7808 */ /* 0x000fca0001000000 */
[----:B------:R-:W-:-:S04]  /*0580*/  @!P5 FMUL R12, R12, 16777216 ;  /* 0x4b8000000c0cd820 */ /* 0x000fc80000400000 */
[----:B------:R-:W-:Y:S01]  /*0590*/  FMUL R15, R27, R12 ;  /* 0x0000000c1b0f7220 */ /* 0x000fe20000400000 */
[----:B------:R-:W-:-:S06]  /*05a0*/  CS2R R12, SRZ ;  /* 0x00000000000c7805 */ /* 0x000fcc000001ff00 */
[----:B------:R0:W5:Y:S01]  /*05b0*/  @!P0 LDG.E.64 R12, desc[UR4][R16.64] ;  /* 0x00000004100c8981 */ /* 0x000162000c1e1b00 */
[----:B------:R-:W1:Y:S01]  /*05c0*/  MUFU.SQRT R29, R29 ;  /* 0x0000001d001d7308 */ /* 0x000e620000002000 */
[----:B----4-:R-:W-:-:S07]  /*05d0*/  FADD R27, R8, 9.9999997473787516356e-06 ;  /* 0x3727c5ac081b7421 */ /* 0x010fce0000000000 */
[----:B------:R-:W4:Y:S01]  /*05e0*/  MUFU.SQRT R28, R27 ;  /* 0x0000001b001c7308 */ /* 0x000f220000002000 */
[----:B0-----:R-:W0:Y:S01]  /*05f0*/  LDC.64 R16, c[0x0][0x210] ;  /* 0x00008400ff107b82 */ /* 0x001e220000000a00 */
[C---:B-1----:R-:W-:Y:S02]  /*0600*/  FSETP.GT.AND P3, PT, R29.reuse, 8.50705917302346158658e+37, PT ;  /* 0x7e8000001d00780b */ /* 0x042fe40003f64000 */
[----:B------:R-:W-:Y:S02]  /*0610*/  FSETP.GEU.AND P6, PT, R29, 1.175494350822287508e-38, PT ;  /* 0x008000001d00780b */ /* 0x000fe40003fce000 */
[C---:B----4-:R-:W-:Y:S02]  /*0620*/  FSETP.GT.AND P1, PT, R28.reuse, 8.50705917302346158658e+37, PT ;  /* 0x7e8000001c00780b */ /* 0x050fe40003f24000 */
[----:B------:R-:W-:-:S07]  /*0630*/  FSETP.GEU.AND P2, PT, R28, 1.175494350822287508e-38, PT ;  /* 0x008000001c00780b */ /* 0x000fce0003f4e000 */
[----:B------:R-:W-:-:S04]  /*0640*/  @P3 FMUL R29, R29, 0.25 ;  /* 0x3e8000001d1d3820 */ /* 0x000fc80000400000 */
[----:B------:R-:W-:Y:S01]  /*0650*/  @!P6 FMUL R29, R29, 16777216 ;  /* 0x4b8000001d1de820 */ /* 0x000fe20000400000 */
[----:B------:R-:W-:-:S05]  /*0660*/  @P1 FMUL R28, R28, 0.25 ;  /* 0x3e8000001c1c1820 */ /* 0x000fca0000400000 */
[----:B------:R-:W1:Y:S01]  /*0670*/  MUFU.RCP R29, R29 ;  /* 0x0000001d001d7308 */ /* 0x000e620000001000 */
[----:B------:R-:W-:Y:S01]  /*0680*/  FSEL R14, R18, 1, P3 ;  /* 0x3f800000120e7808 */ /* 0x000fe20001800000 */
[----:B------:R-:W-:-:S04]  /*0690*/  @!P2 FMUL R28, R28, 16777216 ;  /* 0x4b8000001c1ca820 */ /* 0x000fc80000400000 */
[----:B------:R-:W-:Y:S02]  /*06a0*/  @!P6 FMUL R14, R14, 16777216 ;  /* 0x4b8000000e0ee820 */ /* 0x000fe40000400000 */
[----:B------:R-:W4:Y:S02]  /*06b0*/  MUFU.RCP R8, R28 ;  /* 0x0000001c00087308 */ /* 0x000f240000001000 */
[----:B-1----:R-:W-:Y:S01]  /*06c0*/  FMUL R14, R29, R14 ;  /* 0x0000000e1d0e7220 */ /* 0x002fe20000400000 */
[----:B------:R-:W-:-:S05]  /*06d0*/  FSEL R29, R18, 1, P1 ;  /* 0x3f800000121d7808 */ /* 0x000fca0000800000 */
[----:B------:R-:W-:-:S04]  /*06e0*/  @!P2 FMUL R29, R29, 16777216 ;  /* 0x4b8000001d1da820 */ /* 0x000fc80000400000 */
[----:B----4-:R-:W-:Y:S01]  /*06f0*/  FMUL R8, R8, R29 ;  /* 0x0000001d08087220 */ /* 0x010fe20000400000 */
[----:B0-----:R-:W-:-:S04]  /*0700*/  IMAD.WIDE R16, R0, 0x4, R16 ;  /* 0x0000000400107825 */ /* 0x001fc800078e0210 */
[----:B---3--:R-:W-:Y:S01]  /*0710*/  FADD R21, -R10, R21 ;  /* 0x000000150a157221 */ /* 0x008fe20000000100 */
[----:B--2---:R-:W-:Y:S01]  /*0720*/  FADD R2, -R2, R23 ;  /* 0x0000001702027221 */ /* 0x004fe20000000100 */
[----:B-----5:R-:W-:Y:S01]  /*0730*/  FADD R22, -R3, R22 ;  /* 0x0000001603167221 */ /* 0x020fe20000000100 */
[----:B------:R-:W-:Y:S02]  /*0740*/  FADD R9, -R9, R20 ;  /* 0x0000001409097221 */ /* 0x000fe40000000100 */
[----:B------:R-:W-:Y:S01]  /*0750*/  FMUL R15, R15, R2 ;  /* 0x000000020f0f7220 */ /* 0x000fe20000400000 */
[----:B------:R-:W-:Y:S01]  /*0760*/  FMUL R22, R19, R22 ;  /* 0x0000001613167220 */ /* 0x000fe20000400000 */
[----:B------:R-:W-:Y:S02]  /*0770*/  FMUL R8, R8, R21 ;  /* 0x0000001508087220 */ /* 0x000fe40000400000 */
[----:B------:R-:W-:Y:S01]  /*0780*/  FFMA R5, R15, R5, R6 ;  /* 0x000000050f057223 */ /* 0x000fe20000000006 */
[----:B------:R-:W-:Y:S01]  /*0790*/  FMUL R9, R14, R9 ;  /* 0x000000090e097220 */ /* 0x000fe20000400000 */
[----:B------:R-:W-:Y:S01]  /*07a0*/  FFMA R4, R22, R4, R7 ;  /* 0x0000000416047223 */ /* 0x000fe20000000007 */
[----:B------:R-:W-:Y:S01]  /*07b0*/  FFMA R8, R8, R24, R25 ;  /* 0x0000001808087223 */ /* 0x000fe20000000019 */
[----:B------:R-:W-:Y:S01]  /*07c0*/  FADD R5, RZ, R5 ;  /* 0x00000005ff057221 */ /* 0x000fe20000000000 */
[----:B------:R-:W-:Y:S01]  /*07d0*/  FFMA R9, R9, R11, R26 ;  /* 0x0000000b09097223 */ /* 0x000fe2000000001a */
[----:B------:R-:W-:-:S02]  /*07e0*/  FADD R4, RZ, R4 ;  /* 0x00000004ff047221 */ /* 0x000fc40000000000 */
[----:B------:R-:W-:Y:S02]  /*07f0*/  FADD R8, R8, R5 ;  /* 0x0000000508087221 */ /* 0x000fe40000000000 */
[----:B------:R-:W-:-:S03]  /*0800*/  FADD R9, R9, R4 ;  /* 0x0000000409097221 */ /* 0x000fc60000000000 */
[C---:B------:R-:W-:Y:S01]  /*0810*/  FSETP.GEU.AND P2, PT, R8.reuse, -R13, PT ;  /* 0x8000000d0800720b */ /* 0x040fe20003f4e000 */
[----:B------:R-:W-:Y:S01]  /*0820*/  FADD R8, R8, R13 ;  /* 0x0000000d08087221 */ /* 0x000fe20000000000 */
[C---:B------:R-:W-:Y:S01]  /*0830*/  FADD R2, R9.reuse, R12 ;  /* 0x0000000c09027221 */ /* 0x040fe20000000000 */
[----:B------:R-:W-:-:S03]  /*0840*/  FSETP.GEU.AND P1, PT, R9, -R12, PT ;  /* 0x8000000c0900720b */ /* 0x000fc60003f2e000 */
[----:B------:R-:W-:Y:S02]  /*0850*/  FSEL R3, R8, RZ, P2 ;  /* 0x000000ff08037208 */ /* 0x000fe40001000000 */
[----:B------:R-:W-:Y:S01]  /*0860*/  FSEL R2, R2, RZ, P1 ;  /* 0x000000ff02027208 */ /* 0x000fe20000800000 */
[----:B------:R-:W-:Y:S07]  /*0870*/  @P0 EXIT ;  /* 0x000000000000094d */ /* 0x000fee0003800000 */
[----:B------:R-:W-:Y:S01]  /*0880*/  STG.E.64 desc[UR4][R16.64], R2 ;  /* 0x0000000210007986 */ /* 0x000fe2000c101b04 */
[----:B------:R-:W-:Y:S05]  /*0890*/  EXIT ;  /* 0x000000000000794d */ /* 0x000fea0003800000 */
.L_x_0:
[----:B------:R-:W-:-:S00]  /*08a0*/  BRA `(.L_x_0) ;  /* 0xfffffffc00fc7947 */ /* 0x000fc0000383ffff */
[----:B------:R-:W-:-:S00]  /*08b0*/  NOP ;  /* 0x0000000000007918 */ /* 0x000fc00000000000 */
        /* <DEDUP_REMOVED lines=12> */
.L_x_1:


//--------------------- .nv.global.init           --------------------------
	.section	.nv.global.init,"aw",@progbits
.nv.global.init:
	.type		_$_str,@object
	.size		_$_str,(_$_str_$_2 - _$_str)
_$_str:
        /*0000*/ 	.byte	0x5f, 0x5f, 0x43, 0x55, 0x44, 0x41, 0x5f, 0x46, 0x54, 0x5a, 0x00
	.type		_$_str_$_2,@object
	.size		_$_str_$_2,(.L_1 - _$_str_$_2)
_$_str_$_2:
        /*000b*/ 	.byte	0x5f, 0x5f, 0x43, 0x55, 0x44, 0x41, 0x5f, 0x50, 0x52, 0x45, 0x43, 0x5f, 0x53, 0x51, 0x52, 0x54
        /*001b*/ 	.byte	0x00
.L_1:


//--------------------- .nv.constant0.triton_poi_fused__native_batch_norm_legit_no_training_add_relu_27 --------------------------
	.section	.nv.constant0.triton_poi_fused__native_batch_norm_legit_no_training_add_relu_27,"a",@progbits
	.sectionflags	@""
	.align	4
.nv.constant0.triton_poi_fused__native_batch_norm_legit_no_training_add_relu_27:
	.zero		628
